	.headerflags	@"EF_CUDA_TEXMODE_UNIFIED EF_CUDA_64BIT_ADDRESS EF_CUDA_ACCELERATORS EF_CUDA_SM90 EF_CUDA_VIRTUAL_SM(EF_CUDA_SM90)"
	.elftype	@"ET_EXEC"


//--------------------- .nv.info                  --------------------------
	.section	.nv.info,"",@"SHT_CUDA_INFO"
	.align	4


	//----- nvinfo : EIATTR_REGCOUNT
	.align		4
        /*0000*/ 	.byte	0x04, 0x2f
        /*0002*/ 	.short	(.L_3 - .L_2)
	.align		4
.L_2:
        /*0004*/ 	.word	index@(triton_poi_fused__native_batch_norm_legit_no_training_add_convolution_div_relu_14)
        /*0008*/ 	.word	0x00000018


	//----- nvinfo : EIATTR_MIN_STACK_SIZE
	.align		4
.L_3:
        /*000c*/ 	.byte	0x04, 0x12
        /*000e*/ 	.short	(.L_5 - .L_4)
	.align		4
.L_4:
        /*0010*/ 	.word	index@(triton_poi_fused__native_batch_norm_legit_no_training_add_convolution_div_relu_14)
        /*0014*/ 	.word	0x00000000


	//----- nvinfo : EIATTR_FRAME_SIZE
	.align		4
.L_5:
        /*0018*/ 	.byte	0x04, 0x11
        /*001a*/ 	.short	(.L_7 - .L_6)
	.align		4
.L_6:
        /*001c*/ 	.word	index@(triton_poi_fused__native_batch_norm_legit_no_training_add_convolution_div_relu_14)
        /*0020*/ 	.word	0x00000000


	//----- nvinfo : EIATTR_MIN_STACK_SIZE
	.align		4
.L_7:
        /*0024*/ 	.byte	0x04, 0x12
        /*0026*/ 	.short	(.L_9 - .L_8)
	.align		4
.L_8:
        /*0028*/ 	.word	index@(triton_poi_fused__native_batch_norm_legit_no_training_add_convolution_div_relu_14)
        /*002c*/ 	.word	0x00000000
.L_9:


//--------------------- .nv.info.triton_poi_fused__native_batch_norm_legit_no_training_add_convolution_div_relu_14 --------------------------
	.section	.nv.info.triton_poi_fused__native_batch_norm_legit_no_training_add_convolution_div_relu_14,"",@"SHT_CUDA_INFO"
	.sectionflags	@""
	.align	4


	//----- nvinfo : EIATTR_CUDA_API_VERSION
	.align		4
        /*0000*/ 	.byte	0x04, 0x37
        /*0002*/ 	.short	(.L_11 - .L_10)
.L_10:
        /*0004*/ 	.word	0x0000007c


	//----- nvinfo : EIATTR_KPARAM_INFO
	.align		4
.L_11:
        /*0008*/ 	.byte	0x04, 0x17
        /*000a*/ 	.short	(.L_13 - .L_12)
.L_12:
        /*000c*/ 	.word	0x00000000
        /*0010*/ 	.short	0x0008
        /*0012*/ 	.short	0x0040
        /*0014*/ 	.byte	0x00, 0xf0, 0x11, 0x00


	//----- nvinfo : EIATTR_KPARAM_INFO
	.align		4
.L_13:
        /*0018*/ 	.byte	0x04, 0x17
        /*001a*/ 	.short	(.L_15 - .L_14)
.L_14:
        /*001c*/ 	.word	0x00000000
        /*0020*/ 	.short	0x0007
        /*0022*/ 	.short	0x0038
        /*0024*/ 	.byte	0x00, 0xf4, 0x21, 0x00


	//----- nvinfo : EIATTR_KPARAM_INFO
	.align		4
.L_15:
        /*0028*/ 	.byte	0x04, 0x17
        /*002a*/ 	.short	(.L_17 - .L_16)
.L_16:
        /*002c*/ 	.word	0x00000000
        /*0030*/ 	.short	0x0006
        /*0032*/ 	.short	0x0030
        /*0034*/ 	.byte	0x00, 0xf4, 0x21, 0x00


	//----- nvinfo : EIATTR_KPARAM_INFO
	.align		4
.L_17:
        /*0038*/ 	.byte	0x04, 0x17
        /*003a*/ 	.short	(.L_19 - .L_18)
.L_18:
        /*003c*/ 	.word	0x00000000
        /*0040*/ 	.short	0x0005
        /*0042*/ 	.short	0x0028
        /*0044*/ 	.byte	0x00, 0xf4, 0x21, 0x00


	//----- nvinfo : EIATTR_KPARAM_INFO
	.align		4
.L_19:
        /*0048*/ 	.byte	0x04, 0x17
        /*004a*/ 	.short	(.L_21 - .L_20)
.L_20:
        /*004c*/ 	.word	0x00000000
        /*0050*/ 	.short	0x0004
        /*0052*/ 	.short	0x0020
        /*0054*/ 	.byte	0x00, 0xf4, 0x21, 0x00


	//----- nvinfo : EIATTR_KPARAM_INFO
	.align		4
.L_21:
        /*0058*/ 	.byte	0x04, 0x17
        /*005a*/ 	.short	(.L_23 - .L_22)
.L_22:
        /*005c*/ 	.word	0x00000000
        /*0060*/ 	.short	0x0003
        /*0062*/ 	.short	0x0018
        /*0064*/ 	.byte	0x00, 0xf4, 0x21, 0x00


	//----- nvinfo : EIATTR_KPARAM_INFO
	.align		4
.L_23:
        /*0068*/ 	.byte	0x04, 0x17
        /*006a*/ 	.short	(.L_25 - .L_24)
.L_24:
        /*006c*/ 	.word	0x00000000
        /*0070*/ 	.short	0x0002
        /*0072*/ 	.short	0x0010
        /*0074*/ 	.byte	0x00, 0xf4, 0x21, 0x00


	//----- nvinfo : EIATTR_KPARAM_INFO
	.align		4
.L_25:
        /*0078*/ 	.byte	0x04, 0x17
        /*007a*/ 	.short	(.L_27 - .L_26)
.L_26:
        /*007c*/ 	.word	0x00000000
        /*0080*/ 	.short	0x0001
        /*0082*/ 	.short	0x0008
        /*0084*/ 	.byte	0x00, 0xf4, 0x21, 0x00


	//----- nvinfo : EIATTR_KPARAM_INFO
	.align		4
.L_27:
        /*0088*/ 	.byte	0x04, 0x17
        /*008a*/ 	.short	(.L_29 - .L_28)
.L_28:
        /*008c*/ 	.word	0x00000000
        /*0090*/ 	.short	0x0000
        /*0092*/ 	.short	0x0000
        /*0094*/ 	.byte	0x00, 0xf4, 0x21, 0x00


	//----- nvinfo : EIATTR_SPARSE_MMA_MASK
	.align		4
.L_29:
        /*0098*/ 	.byte	0x03, 0x50
        /*009a*/ 	.short	0x0000


	//----- nvinfo : EIATTR_MAXREG_COUNT
	.align		4
        /*009c*/ 	.byte	0x03, 0x1b
        /*009e*/ 	.short	0x00ff


	//----- nvinfo : EIATTR_EXIT_INSTR_OFFSETS
	.align		4
        /*00a0*/ 	.byte	0x04, 0x1c
        /*00a2*/ 	.short	(.L_31 - .L_30)


	//   ....[0]....
.L_30:
        /*00a4*/ 	.word	0x00000420


	//----- nvinfo : EIATTR_REQNTID
	.align		4
.L_31:
        /*00a8*/ 	.byte	0x04, 0x10
        /*00aa*/ 	.short	(.L_33 - .L_32)
.L_32:
        /*00ac*/ 	.word	0x00000080
        /*00b0*/ 	.word	0x00000001
        /*00b4*/ 	.word	0x00000001


	//----- nvinfo : EIATTR_CBANK_PARAM_SIZE
	.align		4
.L_33:
        /*00b8*/ 	.byte	0x03, 0x19
        /*00ba*/ 	.short	0x0044


	//----- nvinfo : EIATTR_PARAM_CBANK
	.align		4
        /*00bc*/ 	.byte	0x04, 0x0a
        /*00be*/ 	.short	(.L_35 - .L_34)
	.align		4
.L_34:
        /*00c0*/ 	.word	index@(.nv.constant0.triton_poi_fused__native_batch_norm_legit_no_training_add_convolution_div_relu_14)
        /*00c4*/ 	.short	0x0210
        /*00c6*/ 	.short	0x0044


	//----- nvinfo : EIATTR_SW_WAR
	.align		4
.L_35:
        /*00c8*/ 	.byte	0x04, 0x36
        /*00ca*/ 	.short	(.L_37 - .L_36)
.L_36:
        /*00cc*/ 	.word	0x00000008
.L_37:


//--------------------- .nv.callgraph             --------------------------
	.section	.nv.callgraph,"",@"SHT_CUDA_CALLGRAPH"
	.align	4
	.sectionentsize	8
	.align		4
        /*0000*/ 	.word	0x00000000
	.align		4
        /*0004*/ 	.word	0xffffffff
	.align		4
        /*0008*/ 	.word	0x00000000
	.align		4
        /*000c*/ 	.word	0xfffffffe
	.align		4
        /*0010*/ 	.word	0x00000000
	.align		4
        /*0014*/ 	.word	0xfffffffd
	.align		4
        /*0018*/ 	.word	0x00000000
	.align		4
        /*001c*/ 	.word	0xfffffffc


//--------------------- .nv.constant4             --------------------------
	.section	.nv.constant4,"a",@progbits
	.align	8
	.align		8
.nv.constant4:
        /*0000*/ 	.dword	_$_str
	.align		8
        /*0008*/ 	.dword	_$_str_$_2


//--------------------- .text.triton_poi_fused__native_batch_norm_legit_no_training_add_convolution_div_relu_14 --------------------------
	.section	.text.triton_poi_fused__native_batch_norm_legit_no_training_add_convolution_div_relu_14,"ax",@progbits
	.align	128
        .global         triton_poi_fused__native_batch_norm_legit_no_training_add_convolution_div_relu_14
        .type           triton_poi_fused__native_batch_norm_legit_no_training_add_convolution_div_relu_14,@function
        .size           triton_poi_fused__native_batch_norm_legit_no_training_add_convolution_div_relu_14,(.L_x_1 - triton_poi_fused__native_batch_norm_legit_no_training_add_convolution_div_relu_14)
        .other          triton_poi_fused__native_batch_norm_legit_no_training_add_convolution_div_relu_14,@"STO_CUDA_ENTRY STV_DEFAULT"
triton_poi_fused__native_batch_norm_legit_no_training_add_convolution_div_relu_14:
.text.triton_poi_fused__native_batch_norm_legit_no_training_add_convolution_div_relu_14:
[----:B------:R-:W-:Y:S01]  /*0000*/  LDC R1, c[0x0][0x28] ;  /* 0x00000a00ff017b82 */ /* 0x000fe20000000800 */
[----:B------:R-:W1:Y:S07]  /*0010*/  S2R R0, SR_TID.X ;  /* 0x0000000000007919 */ /* 0x000e6e0000002100 */
[----:B------:R-:W2:Y:S01]  /*0020*/  LDC.64 R8, c[0x0][0x228] ;  /* 0x00008a00ff087b82 */ /* 0x000ea20000000a00 */
[----:B------:R-:W-:Y:S01]  /*0030*/  ULDC.64 UR4, c[0x0][0x208] ;  /* 0x0000820000047ab9 */ /* 0x000fe20000000a00 */
[----:B------:R-:W3:Y:S06]  /*0040*/  S2R R7, SR_CTAID.X ;  /* 0x0000000000077919 */ /* 0x000eec0000002500 */
[----:B------:R-:W4:Y:S08]  /*0050*/  LDC.64 R16, c[0x0][0x218] ;  /* 0x00008600ff107b82 */ /* 0x000f300000000a00 */
[----:B------:R-:W5:Y:S08]  /*0060*/  LDC.64 R18, c[0x0][0x220] ;  /* 0x00008800ff127b82 */ /* 0x000f700000000a00 */
[----:B------:R-:W4:Y:S01]  /*0070*/  LDC.64 R12, c[0x0][0x230] ;  /* 0x00008c00ff0c7b82 */ /* 0x000f220000000a00 */
[----:B-1----:R-:W-:-:S07]  /*0080*/  SHF.L.U32 R0, R0, 0x1, RZ ;  /* 0x0000000100007819 */ /* 0x002fce00000006ff */
[----:B------:R-:W1:Y:S01]  /*0090*/  LDC.64 R10, c[0x0][0x238] ;  /* 0x00008e00ff0a7b82 */ /* 0x000e620000000a00 */
[----:B---3--:R-:W-:Y:S02]  /*00a0*/  SHF.R.S32.HI R2, RZ, 0x17, R7 ;  /* 0x00000017ff027819 */ /* 0x008fe40000011407 */
[----:B------:R-:W-:Y:S02]  /*00b0*/  LOP3.LUT R0, R0, 0xfe, RZ, 0xc0, !PT ;  /* 0x000000fe00007812 */ /* 0x000fe400078ec0ff */
[----:B------:R-:W-:-:S03]  /*00c0*/  SGXT R2, R2, 0x1 ;  /* 0x000000010202781a */ /* 0x000fc60000000200 */
[----:B------:R-:W3:Y:S01]  /*00d0*/  LDC.64 R4, c[0x0][0x240] ;  /* 0x00009000ff047b82 */ /* 0x000ee20000000a00 */
[----:B------:R-:W-:-:S04]  /*00e0*/  LEA R7, R7, R0, 0x8 ;  /* 0x0000000007077211 */ /* 0x000fc800078e40ff */
[----:B------:R-:W-:-:S04]  /*00f0*/  LEA.HI R2, R2, R7, RZ, 0x6 ;  /* 0x0000000702027211 */ /* 0x000fc800078f30ff */
[----:B------:R-:W-:-:S04]  /*0100*/  SHF.R.S32.HI R2, RZ, 0x6, R2 ;  /* 0x00000006ff027819 */ /* 0x000fc80000011402 */
[----:B------:R-:W-:-:S04]  /*0110*/  LEA.HI R0, R2, R2, RZ, 0x5 ;  /* 0x0000000202007211 */ /* 0x000fc800078f28ff */
[----:B------:R-:W-:-:S04]  /*0120*/  LOP3.LUT R15, R0, 0xffffffe0, RZ, 0xc0, !PT ;  /* 0xffffffe0000f7812 */ /* 0x000fc800078ec0ff */
[----:B------:R-:W-:Y:S02]  /*0130*/  IADD3 R15, R2, -R15, RZ ;  /* 0x8000000f020f7210 */ /* 0x000fe40007ffe0ff */
[----:B------:R-:W1:Y:S03]  /*0140*/  LDC.64 R2, c[0x0][0x210] ;  /* 0x00008400ff027b82 */ /* 0x000e660000000a00 */
[----:B--2---:R-:W-:-:S05]  /*0150*/  IMAD.WIDE R8, R15, 0x4, R8 ;  /* 0x000000040f087825 */ /* 0x004fca00078e0208 */
[----:B------:R-:W2:Y:S01]  /*0160*/  LDG.E.EL R0, desc[UR4][R8.64] ;  /* 0x0000000408007981 */ /* 0x000ea2000c2e1900 */
[----:B----4-:R-:W-:-:S04]  /*0170*/  IMAD.WIDE R16, R15, 0x4, R16 ;  /* 0x000000040f107825 */ /* 0x010fc800078e0210 */
[----:B-----5:R-:W-:Y:S01]  /*0180*/  IMAD.WIDE R18, R15, 0x4, R18 ;  /* 0x000000040f127825 */ /* 0x020fe200078e0212 */
[----:B------:R-:W4:Y:S04]  /*0190*/  LDG.E.EL R6, desc[UR4][R16.64] ;  /* 0x0000000410067981 */ /* 0x000f28000c2e1900 */
[----:B------:R-:W5:Y:S01]  /*01a0*/  LDG.E.EL R14, desc[UR4][R18.64] ;  /* 0x00000004120e7981 */ /* 0x000f62000c2e1900 */
[----:B01----:R-:W-:-:S05]  /*01b0*/  IMAD.WIDE R2, R7, 0x4, R2 ;  /* 0x0000000407027825 */ /* 0x003fca00078e0202 */
[----:B------:R-:W4:Y:S01]  /*01c0*/  LDG.E.64 R8, desc[UR4][R2.64] ;  /* 0x0000000402087981 */ /* 0x000f22000c1e1b00 */
[----:B------:R-:W-:-:S04]  /*01d0*/  IMAD.WIDE R12, R15, 0x4, R12 ;  /* 0x000000040f0c7825 */ /* 0x000fc800078e020c */
[----:B------:R-:W-:Y:S02]  /*01e0*/  IMAD.WIDE R20, R15, 0x4, R10 ;  /* 0x000000040f147825 */ /* 0x000fe400078e020a */
[----:B------:R0:W5:Y:S04]  /*01f0*/  LDG.E.EL R10, desc[UR4][R12.64] ;  /* 0x000000040c0a7981 */ /* 0x000168000c2e1900 */
[----:B------:R-:W5:Y:S01]  /*0200*/  LDG.E.EL R11, desc[UR4][R20.64] ;  /* 0x00000004140b7981 */ /* 0x000f62000c2e1900 */
[----:B---3--:R-:W-:-:S06]  /*0210*/  IMAD.WIDE R4, R7, 0x4, R4 ;  /* 0x0000000407047825 */ /* 0x008fcc00078e0204 */
[----:B------:R-:W3:Y:S01]  /*0220*/  LDG.E.64 R4, desc[UR4][R4.64] ;  /* 0x0000000404047981 */ /* 0x000ee2000c1e1b00 */
[----:B0-----:R-:W-:Y:S01]  /*0230*/  HFMA2.MMA R12, -RZ, RZ, 1.625, 0 ;  /* 0x3e800000ff0c7435 */ /* 0x001fe200000001ff */
[----:B--2---:R-:W-:-:S04]  /*0240*/  FADD R0, R0, 9.9999997473787516356e-06 ;  /* 0x3727c5ac00007421 */ /* 0x004fc80000000000 */
[----:B------:R-:W0:Y:S02]  /*0250*/  MUFU.SQRT R15, R0 ;  /* 0x00000000000f7308 */ /* 0x000e240000002000 */
[C---:B0-----:R-:W-:Y:S02]  /*0260*/  FSETP.GT.AND P0, PT, R15.reuse, 8.50705917302346158658e+37, PT ;  /* 0x7e8000000f00780b */ /* 0x041fe40003f04000 */
[----:B------:R-:W-:-:S11]  /*0270*/  FSETP.GEU.AND P1, PT, R15, 1.175494350822287508e-38, PT ;  /* 0x008000000f00780b */ /* 0x000fd60003f2e000 */
[----:B------:R-:W-:-:S04]  /*0280*/  @P0 FMUL R15, R15, 0.25 ;  /* 0x3e8000000f0f0820 */ /* 0x000fc80000400000 */
[----:B------:R-:W-:-:S06]  /*0290*/  @!P1 FMUL R15, R15, 16777216 ;  /* 0x4b8000000f0f9820 */ /* 0x000fcc0000400000 */
[----:B------:R-:W0:Y:S01]  /*02a0*/  MUFU.RCP R15, R15 ;  /* 0x0000000f000f7308 */ /* 0x000e220000001000 */
[----:B------:R-:W-:Y:S01]  /*02b0*/  FSEL R12, R12, 1, P0 ;  /* 0x3f8000000c0c7808 */ /* 0x000fe20000000000 */
[--C-:B----4-:R-:W-:Y:S01]  /*02c0*/  FADD R8, R8, R6.reuse ;  /* 0x0000000608087221 */ /* 0x110fe20000000000 */
[----:B------:R-:W-:-:S03]  /*02d0*/  FADD R9, R9, R6 ;  /* 0x0000000609097221 */ /* 0x000fc60000000000 */
[----:B------:R-:W-:Y:S01]  /*02e0*/  @!P1 FMUL R12, R12, 16777216 ;  /* 0x4b8000000c0c9820 */ /* 0x000fe20000400000 */
[C---:B-----5:R-:W-:Y:S01]  /*02f0*/  FADD R0, -R14.reuse, R8 ;  /* 0x000000080e007221 */ /* 0x060fe20000000100 */
[----:B------:R-:W-:Y:S02]  /*0300*/  FADD R14, -R14, R9 ;  /* 0x000000090e0e7221 */ /* 0x000fe40000000100 */
[----:B0-----:R-:W-:Y:S02]  /*0310*/  FMUL R17, R15, R12 ;  /* 0x0000000c0f117220 */ /* 0x001fe40000400000 */
[----:B------:R-:W0:Y:S02]  /*0320*/  LDC.64 R12, c[0x0][0x248] ;  /* 0x00009200ff0c7b82 */ /* 0x000e240000000a00 */
[-C--:B------:R-:W-:Y:S01]  /*0330*/  FMUL R0, R0, R17.reuse ;  /* 0x0000001100007220 */ /* 0x080fe20000400000 */
[----:B------:R-:W-:-:S03]  /*0340*/  FMUL R14, R14, R17 ;  /* 0x000000110e0e7220 */ /* 0x000fc60000400000 */
[C-C-:B------:R-:W-:Y:S01]  /*0350*/  FFMA R0, R10.reuse, R0, R11.reuse ;  /* 0x000000000a007223 */ /* 0x140fe2000000000b */
[----:B------:R-:W-:-:S04]  /*0360*/  FFMA R14, R10, R14, R11 ;  /* 0x0000000e0a0e7223 */ /* 0x000fc8000000000b */
[----:B------:R-:W-:Y:S02]  /*0370*/  FSETP.GEU.AND P0, PT, R0, RZ, PT ;  /* 0x000000ff0000720b */ /* 0x000fe40003f0e000 */
[----:B------:R-:W-:Y:S02]  /*0380*/  FSETP.GEU.AND P1, PT, R14, RZ, PT ;  /* 0x000000ff0e00720b */ /* 0x000fe40003f2e000 */
[----:B------:R-:W-:Y:S02]  /*0390*/  FSEL R11, R0, RZ, P0 ;  /* 0x000000ff000b7208 */ /* 0x000fe40000000000 */
[----:B------:R-:W-:-:S03]  /*03a0*/  FSEL R14, R14, RZ, P1 ;  /* 0x000000ff0e0e7208 */ /* 0x000fc60000800000 */
[----:B---3--:R-:W-:Y:S02]  /*03b0*/  FADD R4, R4, R11 ;  /* 0x0000000b04047221 */ /* 0x008fe40000000000 */
[----:B------:R-:W-:Y:S01]  /*03c0*/  FADD R5, R5, R14 ;  /* 0x0000000e05057221 */ /* 0x000fe20000000000 */
[----:B0-----:R-:W-:-:S04]  /*03d0*/  IMAD.WIDE R12, R7, 0x4, R12 ;  /* 0x00000004070c7825 */ /* 0x001fc800078e020c */
[----:B------:R-:W-:Y:S01]  /*03e0*/  FMUL R4, R4, 0.5 ;  /* 0x3f00000004047820 */ /* 0x000fe20000400000 */
[----:B------:R-:W-:Y:S01]  /*03f0*/  FMUL R5, R5, 0.5 ;  /* 0x3f00000005057820 */ /* 0x000fe20000400000 */
[----:B------:R-:W-:Y:S04]  /*0400*/  STG.E.64 desc[UR4][R2.64], R8 ;  /* 0x0000000802007986 */ /* 0x000fe8000c101b04 */
[----:B------:R-:W-:Y:S01]  /*0410*/  STG.E.64 desc[UR4][R12.64], R4 ;  /* 0x000000040c007986 */ /* 0x000fe2000c101b04 */
[----:B------:R-:W-:Y:S05]  /*0420*/  EXIT ;  /* 0x000000000000794d */ /* 0x000fea0003800000 */
.L_x_0:
[----:B------:R-:W-:-:S00]  /*0430*/  BRA `(.L_x_0) ;  /* 0xfffffffc00fc7947 */ /* 0x000fc0000383ffff */
[----:B------:R-:W-:-:S00]  /*0440*/  NOP ;  /* 0x0000000000007918 */ /* 0x000fc00000000000 */
        /* <DEDUP_REMOVED lines=11> */
.L_x_1:


//--------------------- .nv.global.init           --------------------------
	.section	.nv.global.init,"aw",@progbits
.nv.global.init:
	.type		_$_str,@object
	.size		_$_str,(_$_str_$_2 - _$_str)
_$_str:
        /*0000*/ 	.byte	0x5f, 0x5f, 0x43, 0x55, 0x44, 0x41, 0x5f, 0x46, 0x54, 0x5a, 0x00
	.type		_$_str_$_2,@object
	.size		_$_str_$_2,(.L_1 - _$_str_$_2)
_$_str_$_2:
        /*000b*/ 	.byte	0x5f, 0x5f, 0x43, 0x55, 0x44, 0x41, 0x5f, 0x50, 0x52, 0x45, 0x43, 0x5f, 0x53, 0x51, 0x52, 0x54
        /*001b*/ 	.byte	0x00
.L_1:


//--------------------- .nv.constant0.triton_poi_fused__native_batch_norm_legit_no_training_add_convolution_div_relu_14 --------------------------
	.section	.nv.constant0.triton_poi_fused__native_batch_norm_legit_no_training_add_convolution_div_relu_14,"a",@progbits
	.sectionflags	@""
	.align	4
.nv.constant0.triton_poi_fused__native_batch_norm_legit_no_training_add_convolution_div_relu_14:
	.zero		596
